//
// Generated by NVIDIA NVVM Compiler
//
// Compiler Build ID: CL-36424714
// Cuda compilation tools, release 13.0, V13.0.88
// Based on NVVM 20.0.0
//

.version 9.0
.target sm_100
.address_size 64

	// .globl	_Z26work_efficient_scan_kernelPiS_i
// _ZZ26work_efficient_scan_kernelPiS_iE10scan_array has been demoted

.visible .entry _Z26work_efficient_scan_kernelPiS_i(
	.param .u64 .ptr .align 1 _Z26work_efficient_scan_kernelPiS_i_param_0,
	.param .u64 .ptr .align 1 _Z26work_efficient_scan_kernelPiS_i_param_1,
	.param .u32 _Z26work_efficient_scan_kernelPiS_i_param_2
)
{
	.reg .pred 	%p<4>;
	.reg .b32 	%r<28>;
	.reg .b64 	%rd<7>;
	// demoted variable
	.shared .align 4 .b8 _ZZ26work_efficient_scan_kernelPiS_iE10scan_array[16];
	ld.param.u64 	%rd3, [_Z26work_efficient_scan_kernelPiS_i_param_0];
	cvta.to.global.u64 	%rd4, %rd3;
	mov.u32 	%r1, %tid.x;
	mov.u32 	%r4, %ctaid.x;
	mov.u32 	%r5, %ntid.x;
	mul.lo.s32 	%r6, %r4, %r5;
	shl.b32 	%r7, %r6, 1;
	add.s32 	%r8, %r7, %r1;
	mul.wide.u32 	%rd5, %r8, 4;
	add.s64 	%rd1, %rd4, %rd5;
	ld.global.u32 	%r9, [%rd1];
	shl.b32 	%r10, %r1, 2;
	mov.u32 	%r11, _ZZ26work_efficient_scan_kernelPiS_iE10scan_array;
	add.s32 	%r2, %r11, %r10;
	st.shared.u32 	[%r2], %r9;
	add.s32 	%r12, %r8, %r5;
	mul.wide.u32 	%rd6, %r12, 4;
	add.s64 	%rd2, %rd4, %rd6;
	ld.global.u32 	%r13, [%rd2];
	shl.b32 	%r14, %r5, 2;
	add.s32 	%r3, %r2, %r14;
	st.shared.u32 	[%r3], %r13;
	bar.sync 	0;
	setp.gt.u32 	%p1, %r1, 1;
	@%p1 bra 	$L__BB0_2;
	add.s32 	%r16, %r2, %r10;
	ld.shared.u32 	%r17, [%r16];
	ld.shared.u32 	%r18, [%r16+4];
	add.s32 	%r19, %r18, %r17;
	st.shared.u32 	[%r16+4], %r19;
$L__BB0_2:
	bar.sync 	0;
	setp.ne.s32 	%p2, %r1, 0;
	@%p2 bra 	$L__BB0_4;
	ld.shared.u32 	%r20, [_ZZ26work_efficient_scan_kernelPiS_iE10scan_array+4];
	ld.shared.u32 	%r21, [_ZZ26work_efficient_scan_kernelPiS_iE10scan_array+12];
	add.s32 	%r22, %r21, %r20;
	st.shared.u32 	[_ZZ26work_efficient_scan_kernelPiS_iE10scan_array+12], %r22;
$L__BB0_4:
	setp.ne.s32 	%p3, %r1, 0;
	bar.sync 	0;
	@%p3 bra 	$L__BB0_6;
	ld.shared.u32 	%r23, [_ZZ26work_efficient_scan_kernelPiS_iE10scan_array+4];
	ld.shared.u32 	%r24, [_ZZ26work_efficient_scan_kernelPiS_iE10scan_array+8];
	add.s32 	%r25, %r24, %r23;
	st.shared.u32 	[_ZZ26work_efficient_scan_kernelPiS_iE10scan_array+8], %r25;
$L__BB0_6:
	bar.sync 	0;
	bar.sync 	0;
	ld.shared.u32 	%r26, [%r2];
	st.global.u32 	[%rd1], %r26;
	ld.shared.u32 	%r27, [%r3];
	st.global.u32 	[%rd2], %r27;
	ret;

}


// ===== COMPILED SASS (sm_100) =====

	.target	sm_100

	.elftype	@"ET_EXEC"


//--------------------- .note.nv.tkinfo           --------------------------
	.section	.note.nv.tkinfo,"",@"SHT_NOTE"
	.sectionflags	@"SHF_NOTE_NV_TKINFO"
	.tkinfo
        /*0018*/ 	.word	0x00000002
        /*0030*/ 	.string	""
        /*0030*/ 	.string	"ptxas"
        /*0030*/ 	.string	"Cuda compilation tools, release 13.0, V13.0.88"
        /*0030*/ 	.string	"Build cuda_13.0.r13.0/compiler.36424714_0"
        /*0030*/ 	.string	"-arch sm_100 -m 64 "



//--------------------- .note.nv.cuinfo           --------------------------
	.section	.note.nv.cuinfo,"",@"SHT_NOTE"
	.sectionflags	@"SHF_NOTE_NV_CUINFO"
        /*0018*/ 	.short	0x0002
        /*001a*/ 	.short	0x0064
        /*001c*/ 	.short	0x0082
	.zero		2


//--------------------- .nv.info                  --------------------------
	.section	.nv.info,"",@"SHT_CUDA_INFO"
	.align	4


	//----- nvinfo : EIATTR_REGCOUNT
	.align		4
        /*0000*/ 	.byte	0x04, 0x2f
        /*0002*/ 	.short	(.L_1 - .L_0)
	.align		4
.L_0:
        /*0004*/ 	.word	index@(_Z26work_efficient_scan_kernelPiS_i)
        /*0008*/ 	.word	0x00000010


	//----- nvinfo : EIATTR_FRAME_SIZE
	.align		4
.L_1:
        /*000c*/ 	.byte	0x04, 0x11
        /*000e*/ 	.short	(.L_3 - .L_2)
	.align		4
.L_2:
        /*0010*/ 	.word	index@(_Z26work_efficient_scan_kernelPiS_i)
        /*0014*/ 	.word	0x00000000


	//----- nvinfo : EIATTR_MIN_STACK_SIZE
	.align		4
.L_3:
        /*0018*/ 	.byte	0x04, 0x12
        /*001a*/ 	.short	(.L_5 - .L_4)
	.align		4
.L_4:
        /*001c*/ 	.word	index@(_Z26work_efficient_scan_kernelPiS_i)
        /*0020*/ 	.word	0x00000000
.L_5:


//--------------------- .nv.compat                --------------------------
	.section	.nv.compat,"",@"SHT_CUDA_COMPAT_INFO"
	.align	4
        /*0000*/ 	.byte	0x02, 0x09, 0x00, 0x00, 0x02, 0x02, 0x01, 0x00, 0x02, 0x05, 0x05, 0x00, 0x03, 0x07, 0x01, 0x01
        /*0010*/ 	.byte	0x02, 0x03, 0x00, 0x00, 0x02, 0x06, 0x01, 0x00, 0x04, 0x0b, 0x08, 0x00, 0x09, 0x00, 0x00, 0x00
        /*0020*/ 	.byte	0x00, 0x00, 0x00, 0x00


//--------------------- .nv.info._Z26work_efficient_scan_kernelPiS_i --------------------------
	.section	.nv.info._Z26work_efficient_scan_kernelPiS_i,"",@"SHT_CUDA_INFO"
	.sectionflags	@""
	.align	4


	//----- nvinfo : EIATTR_CUDA_API_VERSION
	.align		4
        /*0000*/ 	.byte	0x04, 0x37
        /*0002*/ 	.short	(.L_7 - .L_6)
.L_6:
        /*0004*/ 	.word	0x00000082


	//----- nvinfo : EIATTR_KPARAM_INFO
	.align		4
.L_7:
        /*0008*/ 	.byte	0x04, 0x17
        /*000a*/ 	.short	(.L_9 - .L_8)
.L_8:
        /*000c*/ 	.word	0x00000000
        /*0010*/ 	.short	0x0002
        /*0012*/ 	.short	0x0010
        /*0014*/ 	.byte	0x00, 0xf0, 0x11, 0x00


	//----- nvinfo : EIATTR_KPARAM_INFO
	.align		4
.L_9:
        /*0018*/ 	.byte	0x04, 0x17
        /*001a*/ 	.short	(.L_11 - .L_10)
.L_10:
        /*001c*/ 	.word	0x00000000
        /*0020*/ 	.short	0x0001
        /*0022*/ 	.short	0x0008
        /*0024*/ 	.byte	0x00, 0xf5, 0x21, 0x00


	//----- nvinfo : EIATTR_KPARAM_INFO
	.align		4
.L_11:
        /*0028*/ 	.byte	0x04, 0x17
        /*002a*/ 	.short	(.L_13 - .L_12)
.L_12:
        /*002c*/ 	.word	0x00000000
        /*0030*/ 	.short	0x0000
        /*0032*/ 	.short	0x0000
        /*0034*/ 	.byte	0x00, 0xf5, 0x21, 0x00


	//----- nvinfo : EIATTR_SPARSE_MMA_MASK
	.align		4
.L_13:
        /*0038*/ 	.byte	0x03, 0x50
        /*003a*/ 	.short	0x0000


	//----- nvinfo : EIATTR_MAXREG_COUNT
	.align		4
        /*003c*/ 	.byte	0x03, 0x1b
        /*003e*/ 	.short	0x00ff


	//----- nvinfo : EIATTR_NUM_BARRIERS
	.align		4
        /*0040*/ 	.byte	0x02, 0x4c
        /*0042*/ 	.byte	0x01
	.zero		1


	//----- nvinfo : EIATTR_MERCURY_ISA_VERSION
	.align		4
        /*0044*/ 	.byte	0x03, 0x5f
        /*0046*/ 	.short	0x0101


	//----- nvinfo : EIATTR_VRC_CTA_INIT_COUNT
	.align		4
        /*0048*/ 	.byte	0x02, 0x4a
	.zero		1
	.zero		1


	//----- nvinfo : EIATTR_EXIT_INSTR_OFFSETS
	.align		4
        /*004c*/ 	.byte	0x04, 0x1c
        /*004e*/ 	.short	(.L_15 - .L_14)


	//   ....[0]....
.L_14:
        /*0050*/ 	.word	0x000002c0


	//----- nvinfo : EIATTR_CBANK_PARAM_SIZE
	.align		4
.L_15:
        /*0054*/ 	.byte	0x03, 0x19
        /*0056*/ 	.short	0x0014


	//----- nvinfo : EIATTR_PARAM_CBANK
	.align		4
        /*0058*/ 	.byte	0x04, 0x0a
        /*005a*/ 	.short	(.L_17 - .L_16)
	.align		4
.L_16:
        /*005c*/ 	.word	index@(.nv.constant0._Z26work_efficient_scan_kernelPiS_i)
        /*0060*/ 	.short	0x0380
        /*0062*/ 	.short	0x0014


	//----- nvinfo : EIATTR_SW_WAR
	.align		4
.L_17:
        /*0064*/ 	.byte	0x04, 0x36
        /*0066*/ 	.short	(.L_19 - .L_18)
.L_18:
        /*0068*/ 	.word	0x00000008
.L_19:


//--------------------- .nv.callgraph             --------------------------
	.section	.nv.callgraph,"",@"SHT_CUDA_CALLGRAPH"
	.align	4
	.sectionentsize	8
	.align		4
        /*0000*/ 	.word	0x00000000
	.align		4
        /*0004*/ 	.word	0xffffffff
	.align		4
        /*0008*/ 	.word	0x00000000
	.align		4
        /*000c*/ 	.word	0xfffffffe
	.align		4
        /*0010*/ 	.word	0x00000000
	.align		4
        /*0014*/ 	.word	0xfffffffd
	.align		4
        /*0018*/ 	.word	0x00000000
	.align		4
        /*001c*/ 	.word	0xfffffffc


//--------------------- .text._Z26work_efficient_scan_kernelPiS_i --------------------------
	.section	.text._Z26work_efficient_scan_kernelPiS_i,"ax",@progbits
	.align	128
        .global         _Z26work_efficient_scan_kernelPiS_i
        .type           _Z26work_efficient_scan_kernelPiS_i,@function
        .size           _Z26work_efficient_scan_kernelPiS_i,(.L_x_1 - _Z26work_efficient_scan_kernelPiS_i)
        .other          _Z26work_efficient_scan_kernelPiS_i,@"STO_CUDA_ENTRY STV_DEFAULT"
_Z26work_efficient_scan_kernelPiS_i:
.text._Z26work_efficient_scan_kernelPiS_i:
[----:B------:R-:W-:Y:S01]  /*0000*/  LDC R1, c[0x0][0x37c] ;  /* 0x0000df00ff017b82 */ /* 0x000fe20000000800 */
[----:B------:R-:W0:Y:S07]  /*0010*/  S2R R12, SR_TID.X ;  /* 0x00000000000c7919 */ /* 0x000e2e0000002100 */
[----:B------:R-:W1:Y:S01]  /*0020*/  S2UR UR4, SR_CTAID.X ;  /* 0x00000000000479c3 */ /* 0x000e620000002500 */
[----:B------:R-:W2:Y:S07]  /*0030*/  LDCU.64 UR6, c[0x0][0x358] ;  /* 0x00006b00ff0677ac */ /* 0x000eae0008000a00 */
[----:B------:R-:W1:Y:S08]  /*0040*/  LDC R8, c[0x0][0x360] ;  /* 0x0000d800ff087b82 */ /* 0x000e700000000800 */
[----:B------:R-:W3:Y:S01]  /*0050*/  LDC.64 R4, c[0x0][0x380] ;  /* 0x0000e000ff047b82 */ /* 0x000ee20000000a00 */
[----:B-1----:R-:W-:-:S05]  /*0060*/  IMAD R0, R8, UR4, RZ ;  /* 0x0000000408007c24 */ /* 0x002fca000f8e02ff */
[----:B0-----:R-:W-:-:S04]  /*0070*/  LEA R3, R0, R12, 0x1 ;  /* 0x0000000c00037211 */ /* 0x001fc800078e08ff */
[C---:B------:R-:W-:Y:S01]  /*0080*/  IADD3 R7, PT, PT, R3.reuse, R8, RZ ;  /* 0x0000000803077210 */ /* 0x040fe20007ffe0ff */
[----:B---3--:R-:W-:-:S04]  /*0090*/  IMAD.WIDE.U32 R2, R3, 0x4, R4 ;  /* 0x0000000403027825 */ /* 0x008fc800078e0004 */
[----:B------:R-:W-:Y:S01]  /*00a0*/  IMAD.WIDE.U32 R4, R7, 0x4, R4 ;  /* 0x0000000407047825 */ /* 0x000fe200078e0004 */
[----:B--2---:R-:W2:Y:S04]  /*00b0*/  LDG.E R0, desc[UR6][R2.64] ;  /* 0x0000000602007981 */ /* 0x004ea8000c1e1900 */
[----:B------:R-:W3:Y:S01]  /*00c0*/  LDG.E R6, desc[UR6][R4.64] ;  /* 0x0000000604067981 */ /* 0x000ee2000c1e1900 */
[----:B------:R-:W0:Y:S01]  /*00d0*/  S2UR UR5, SR_CgaCtaId ;  /* 0x00000000000579c3 */ /* 0x000e220000008800 */
[----:B------:R-:W-:Y:S01]  /*00e0*/  UMOV UR4, 0x400 ;  /* 0x0000040000047882 */ /* 0x000fe20000000000 */
[C---:B------:R-:W-:Y:S02]  /*00f0*/  ISETP.GT.U32.AND P0, PT, R12.reuse, 0x1, PT ;  /* 0x000000010c00780c */ /* 0x040fe40003f04070 */
[----:B------:R-:W-:Y:S01]  /*0100*/  ISETP.NE.AND P1, PT, R12, RZ, PT ;  /* 0x000000ff0c00720c */ /* 0x000fe20003f25270 */
[----:B0-----:R-:W-:-:S06]  /*0110*/  ULEA UR4, UR5, UR4, 0x18 ;  /* 0x0000000405047291 */ /* 0x001fcc000f8ec0ff */
[----:B------:R-:W-:-:S05]  /*0120*/  LEA R7, R12, UR4, 0x2 ;  /* 0x000000040c077c11 */ /* 0x000fca000f8e10ff */
[----:B------:R-:W-:Y:S01]  /*0130*/  IMAD R9, R8, 0x4, R7 ;  /* 0x0000000408097824 */ /* 0x000fe200078e0207 */
[----:B------:R-:W-:Y:S01]  /*0140*/  @!P0 LEA R8, R12, R7, 0x2 ;  /* 0x000000070c088211 */ /* 0x000fe200078e10ff */
[----:B--2---:R-:W-:Y:S04]  /*0150*/  STS [R7], R0 ;  /* 0x0000000007007388 */ /* 0x004fe80000000800 */
[----:B---3--:R-:W-:Y:S01]  /*0160*/  STS [R9], R6 ;  /* 0x0000000609007388 */ /* 0x008fe20000000800 */
[----:B------:R-:W-:Y:S06]  /*0170*/  BAR.SYNC.DEFER_BLOCKING 0x0 ;  /* 0x0000000000007b1d */ /* 0x000fec0000010000 */
[----:B------:R-:W-:Y:S04]  /*0180*/  @!P0 LDS R10, [R8] ;  /* 0x00000000080a8984 */ /* 0x000fe80000000800 */
[----:B------:R-:W0:Y:S02]  /*0190*/  @!P0 LDS R11, [R8+0x4] ;  /* 0x00000400080b8984 */ /* 0x000e240000000800 */
[----:B0-----:R-:W-:-:S05]  /*01a0*/  @!P0 IMAD.IADD R11, R10, 0x1, R11 ;  /* 0x000000010a0b8824 */ /* 0x001fca00078e020b */
[----:B------:R-:W-:Y:S01]  /*01b0*/  @!P0 STS [R8+0x4], R11 ;  /* 0x0000040b08008388 */ /* 0x000fe20000000800 */
[----:B------:R-:W-:Y:S06]  /*01c0*/  BAR.SYNC.DEFER_BLOCKING 0x0 ;  /* 0x0000000000007b1d */ /* 0x000fec0000010000 */
[----:B------:R-:W-:Y:S04]  /*01d0*/  @!P1 LDS R10, [UR4+0x4] ;  /* 0x00000404ff0a9984 */ /* 0x000fe80008000800 */
[----:B------:R-:W0:Y:S02]  /*01e0*/  @!P1 LDS R13, [UR4+0xc] ;  /* 0x00000c04ff0d9984 */ /* 0x000e240008000800 */
[----:B0-----:R-:W-:-:S05]  /*01f0*/  @!P1 IADD3 R10, PT, PT, R10, R13, RZ ;  /* 0x0000000d0a0a9210 */ /* 0x001fca0007ffe0ff */
[----:B------:R-:W-:Y:S01]  /*0200*/  @!P1 STS [UR4+0xc], R10 ;  /* 0x00000c0aff009988 */ /* 0x000fe20008000804 */
[----:B------:R-:W-:Y:S06]  /*0210*/  BAR.SYNC.DEFER_BLOCKING 0x0 ;  /* 0x0000000000007b1d */ /* 0x000fec0000010000 */
[----:B------:R-:W-:Y:S04]  /*0220*/  @!P1 LDS R0, [UR4+0x4] ;  /* 0x00000404ff009984 */ /* 0x000fe80008000800 */
[----:B------:R-:W0:Y:S02]  /*0230*/  @!P1 LDS R13, [UR4+0x8] ;  /* 0x00000804ff0d9984 */ /* 0x000e240008000800 */
[----:B0-----:R-:W-:-:S05]  /*0240*/  @!P1 IMAD.IADD R0, R0, 0x1, R13 ;  /* 0x0000000100009824 */ /* 0x001fca00078e020d */
[----:B------:R-:W-:Y:S01]  /*0250*/  @!P1 STS [UR4+0x8], R0 ;  /* 0x00000800ff009988 */ /* 0x000fe20008000804 */
[----:B------:R-:W-:Y:S08]  /*0260*/  BAR.SYNC.DEFER_BLOCKING 0x0 ;  /* 0x0000000000007b1d */ /* 0x000ff00000010000 */
[----:B------:R-:W-:Y:S06]  /*0270*/  BAR.SYNC.DEFER_BLOCKING 0x0 ;  /* 0x0000000000007b1d */ /* 0x000fec0000010000 */
[----:B------:R-:W0:Y:S04]  /*0280*/  LDS R7, [R7] ;  /* 0x0000000007077984 */ /* 0x000e280000000800 */
[----:B------:R-:W1:Y:S04]  /*0290*/  LDS R9, [R9] ;  /* 0x0000000009097984 */ /* 0x000e680000000800 */
[----:B0-----:R-:W-:Y:S04]  /*02a0*/  STG.E desc[UR6][R2.64], R7 ;  /* 0x0000000702007986 */ /* 0x001fe8000c101906 */
[----:B-1----:R-:W-:Y:S01]  /*02b0*/  STG.E desc[UR6][R4.64], R9 ;  /* 0x0000000904007986 */ /* 0x002fe2000c101906 */
[----:B------:R-:W-:Y:S05]  /*02c0*/  EXIT ;  /* 0x000000000000794d */ /* 0x000fea0003800000 */
.L_x_0:
[----:B------:R-:W-:-:S00]  /*02d0*/  BRA `(.L_x_0) ;  /* 0xfffffffc00fc7947 */ /* 0x000fc0000383ffff */
[----:B------:R-:W-:-:S00]  /*02e0*/  NOP ;  /* 0x0000000000007918 */ /* 0x000fc00000000000 */
        /* <DEDUP_REMOVED lines=9> */
.L_x_1:


//--------------------- .nv.shared._Z26work_efficient_scan_kernelPiS_i --------------------------
	.section	.nv.shared._Z26work_efficient_scan_kernelPiS_i,"aw",@nobits
	.sectionflags	@""
	.align	4
.nv.shared._Z26work_efficient_scan_kernelPiS_i:
	.zero		1040


//--------------------- .nv.shared.reserved.0     --------------------------
	.section	.nv.shared.reserved.0,"aw",@nobits
	.weak		__nv_reservedSMEM_offset_0_alias
	.size		__nv_reservedSMEM_offset_0_alias, 0, 64
	.other		__nv_reservedSMEM_offset_0_alias,@"STO_CUDA_RESERVED_SHARED STV_DEFAULT"
__nv_reservedSMEM_offset_0_alias:
	.zero		0
	.zero		64


//--------------------- .nv.constant0._Z26work_efficient_scan_kernelPiS_i --------------------------
	.section	.nv.constant0._Z26work_efficient_scan_kernelPiS_i,"a",@progbits
	.sectionflags	@""
	.align	4
.nv.constant0._Z26work_efficient_scan_kernelPiS_i:
	.zero		916


//--------------------- SYMBOLS --------------------------

	.type		.nv.reservedSmem.offset0,@object
	.size		.nv.reservedSmem.offset0,0x4
	.type		.nv.reservedSmem.cap,@object
	.size		.nv.reservedSmem.cap,0x4
